	.headerflags	@"EF_CUDA_TEXMODE_UNIFIED EF_CUDA_64BIT_ADDRESS EF_CUDA_ACCELERATORS EF_CUDA_SM90 EF_CUDA_VIRTUAL_SM(EF_CUDA_SM90)"
	.elftype	@"ET_EXEC"


//--------------------- .nv.info                  --------------------------
	.section	.nv.info,"",@"SHT_CUDA_INFO"
	.align	4


	//----- nvinfo : EIATTR_REGCOUNT
	.align		4
        /*0000*/ 	.byte	0x04, 0x2f
        /*0002*/ 	.short	(.L_1 - .L_0)
	.align		4
.L_0:
        /*0004*/ 	.word	index@(triton_per_fused__prelu_kernel_mean_29)
        /*0008*/ 	.word	0x0000001c


	//----- nvinfo : EIATTR_MIN_STACK_SIZE
	.align		4
.L_1:
        /*000c*/ 	.byte	0x04, 0x12
        /*000e*/ 	.short	(.L_3 - .L_2)
	.align		4
.L_2:
        /*0010*/ 	.word	index@(triton_per_fused__prelu_kernel_mean_29)
        /*0014*/ 	.word	0x00000000


	//----- nvinfo : EIATTR_FRAME_SIZE
	.align		4
.L_3:
        /*0018*/ 	.byte	0x04, 0x11
        /*001a*/ 	.short	(.L_5 - .L_4)
	.align		4
.L_4:
        /*001c*/ 	.word	index@(triton_per_fused__prelu_kernel_mean_29)
        /*0020*/ 	.word	0x00000000


	//----- nvinfo : EIATTR_MIN_STACK_SIZE
	.align		4
.L_5:
        /*0024*/ 	.byte	0x04, 0x12
        /*0026*/ 	.short	(.L_7 - .L_6)
	.align		4
.L_6:
        /*0028*/ 	.word	index@(triton_per_fused__prelu_kernel_mean_29)
        /*002c*/ 	.word	0x00000000
.L_7:


//--------------------- .nv.info.triton_per_fused__prelu_kernel_mean_29 --------------------------
	.section	.nv.info.triton_per_fused__prelu_kernel_mean_29,"",@"SHT_CUDA_INFO"
	.sectionflags	@""
	.align	4


	//----- nvinfo : EIATTR_CUDA_API_VERSION
	.align		4
        /*0000*/ 	.byte	0x04, 0x37
        /*0002*/ 	.short	(.L_9 - .L_8)
.L_8:
        /*0004*/ 	.word	0x0000007c


	//----- nvinfo : EIATTR_KPARAM_INFO
	.align		4
.L_9:
        /*0008*/ 	.byte	0x04, 0x17
        /*000a*/ 	.short	(.L_11 - .L_10)
.L_10:
        /*000c*/ 	.word	0x00000000
        /*0010*/ 	.short	0x0004
        /*0012*/ 	.short	0x001c
        /*0014*/ 	.byte	0x00, 0xf0, 0x11, 0x00


	//----- nvinfo : EIATTR_KPARAM_INFO
	.align		4
.L_11:
        /*0018*/ 	.byte	0x04, 0x17
        /*001a*/ 	.short	(.L_13 - .L_12)
.L_12:
        /*001c*/ 	.word	0x00000000
        /*0020*/ 	.short	0x0003
        /*0022*/ 	.short	0x0018
        /*0024*/ 	.byte	0x00, 0xf0, 0x11, 0x00


	//----- nvinfo : EIATTR_KPARAM_INFO
	.align		4
.L_13:
        /*0028*/ 	.byte	0x04, 0x17
        /*002a*/ 	.short	(.L_15 - .L_14)
.L_14:
        /*002c*/ 	.word	0x00000000
        /*0030*/ 	.short	0x0002
        /*0032*/ 	.short	0x0010
        /*0034*/ 	.byte	0x00, 0xf4, 0x21, 0x00


	//----- nvinfo : EIATTR_KPARAM_INFO
	.align		4
.L_15:
        /*0038*/ 	.byte	0x04, 0x17
        /*003a*/ 	.short	(.L_17 - .L_16)
.L_16:
        /*003c*/ 	.word	0x00000000
        /*0040*/ 	.short	0x0001
        /*0042*/ 	.short	0x0008
        /*0044*/ 	.byte	0x00, 0xf4, 0x21, 0x00


	//----- nvinfo : EIATTR_KPARAM_INFO
	.align		4
.L_17:
        /*0048*/ 	.byte	0x04, 0x17
        /*004a*/ 	.short	(.L_19 - .L_18)
.L_18:
        /*004c*/ 	.word	0x00000000
        /*0050*/ 	.short	0x0000
        /*0052*/ 	.short	0x0000
        /*0054*/ 	.byte	0x00, 0xf4, 0x21, 0x00


	//----- nvinfo : EIATTR_SPARSE_MMA_MASK
	.align		4
.L_19:
        /*0058*/ 	.byte	0x03, 0x50
        /*005a*/ 	.short	0x0000


	//----- nvinfo : EIATTR_MAXREG_COUNT
	.align		4
        /*005c*/ 	.byte	0x03, 0x1b
        /*005e*/ 	.short	0x00ff


	//----- nvinfo : EIATTR_COOP_GROUP_MASK_REGIDS
	.align		4
        /*0060*/ 	.byte	0x04, 0x29
        /*0062*/ 	.short	(.L_21 - .L_20)


	//   ....[0]....
.L_20:
        /*0064*/ 	.word	0xffffffff


	//   ....[1]....
        /*0068*/ 	.word	0xffffffff


	//   ....[2]....
        /*006c*/ 	.word	0xffffffff


	//   ....[3]....
        /*0070*/ 	.word	0xffffffff


	//   ....[4]....
        /*0074*/ 	.word	0xffffffff


	//   ....[5]....
        /*0078*/ 	.word	0xffffffff


	//   ....[6]....
        /*007c*/ 	.word	0xffffffff


	//   ....[7]....
        /*0080*/ 	.word	0xffffffff


	//   ....[8]....
        /*0084*/ 	.word	0xffffffff


	//   ....[9]....
        /*0088*/ 	.word	0xffffffff


	//   ....[10]....
        /*008c*/ 	.word	0xffffffff


	//----- nvinfo : EIATTR_COOP_GROUP_INSTR_OFFSETS
	.align		4
.L_21:
        /*0090*/ 	.byte	0x04, 0x28
        /*0092*/ 	.short	(.L_23 - .L_22)


	//   ....[0]....
.L_22:
        /*0094*/ 	.word	0x00000430


	//   ....[1]....
        /*0098*/ 	.word	0x00000440


	//   ....[2]....
        /*009c*/ 	.word	0x00000450


	//   ....[3]....
        /*00a0*/ 	.word	0x00000460


	//   ....[4]....
        /*00a4*/ 	.word	0x000004b0


	//   ....[5]....
        /*00a8*/ 	.word	0x000004c0


	//   ....[6]....
        /*00ac*/ 	.word	0x000004d0


	//   ....[7]....
        /*00b0*/ 	.word	0x000004e0


	//   ....[8]....
        /*00b4*/ 	.word	0x00000610


	//   ....[9]....
        /*00b8*/ 	.word	0x00000630


	//   ....[10]....
        /*00bc*/ 	.word	0x00000660


	//----- nvinfo : EIATTR_EXIT_INSTR_OFFSETS
	.align		4
.L_23:
        /*00c0*/ 	.byte	0x04, 0x1c
        /*00c2*/ 	.short	(.L_25 - .L_24)


	//   ....[0]....
.L_24:
        /*00c4*/ 	.word	0x000007c0


	//   ....[1]....
        /*00c8*/ 	.word	0x000007f0


	//----- nvinfo : EIATTR_REQNTID
	.align		4
.L_25:
        /*00cc*/ 	.byte	0x04, 0x10
        /*00ce*/ 	.short	(.L_27 - .L_26)
.L_26:
        /*00d0*/ 	.word	0x00000100
        /*00d4*/ 	.word	0x00000001
        /*00d8*/ 	.word	0x00000001


	//----- nvinfo : EIATTR_CBANK_PARAM_SIZE
	.align		4
.L_27:
        /*00dc*/ 	.byte	0x03, 0x19
        /*00de*/ 	.short	0x0020


	//----- nvinfo : EIATTR_PARAM_CBANK
	.align		4
        /*00e0*/ 	.byte	0x04, 0x0a
        /*00e2*/ 	.short	(.L_29 - .L_28)
	.align		4
.L_28:
        /*00e4*/ 	.word	index@(.nv.constant0.triton_per_fused__prelu_kernel_mean_29)
        /*00e8*/ 	.short	0x0210
        /*00ea*/ 	.short	0x0020


	//----- nvinfo : EIATTR_SW_WAR
	.align		4
.L_29:
        /*00ec*/ 	.byte	0x04, 0x36
        /*00ee*/ 	.short	(.L_31 - .L_30)
.L_30:
        /*00f0*/ 	.word	0x00000008
.L_31:


//--------------------- .nv.callgraph             --------------------------
	.section	.nv.callgraph,"",@"SHT_CUDA_CALLGRAPH"
	.align	4
	.sectionentsize	8
	.align		4
        /*0000*/ 	.word	0x00000000
	.align		4
        /*0004*/ 	.word	0xffffffff
	.align		4
        /*0008*/ 	.word	0x00000000
	.align		4
        /*000c*/ 	.word	0xfffffffe
	.align		4
        /*0010*/ 	.word	0x00000000
	.align		4
        /*0014*/ 	.word	0xfffffffd
	.align		4
        /*0018*/ 	.word	0x00000000
	.align		4
        /*001c*/ 	.word	0xfffffffc


//--------------------- .text.triton_per_fused__prelu_kernel_mean_29 --------------------------
	.section	.text.triton_per_fused__prelu_kernel_mean_29,"ax",@progbits
	.sectionflags	@"SHF_BARRIERS=1"
	.align	128
        .global         triton_per_fused__prelu_kernel_mean_29
        .type           triton_per_fused__prelu_kernel_mean_29,@function
        .size           triton_per_fused__prelu_kernel_mean_29,(.L_x_1 - triton_per_fused__prelu_kernel_mean_29)
        .other          triton_per_fused__prelu_kernel_mean_29,@"STO_CUDA_ENTRY STV_DEFAULT"
triton_per_fused__prelu_kernel_mean_29:
.text.triton_per_fused__prelu_kernel_mean_29:
[----:B------:R-:W0:Y:S02]  /*0000*/  LDC R1, c[0x0][0x28] ;  /* 0x00000a00ff017b82 */ /* 0x000e240000000800 */
[----:B------:R-:W1:Y:S01]  /*0010*/  S2R R0, SR_CTAID.X ;  /* 0x0000000000007919 */ /* 0x000e620000002500 */
[----:B------:R-:W2:Y:S01]  /*0020*/  LDC.64 R4, c[0x0][0x218] ;  /* 0x00008600ff047b82 */ /* 0x000ea20000000a00 */
[----:B------:R-:W-:Y:S01]  /*0030*/  CS2R R10, SRZ ;  /* 0x00000000000a7805 */ /* 0x000fe2000001ff00 */
[----:B------:R-:W-:Y:S01]  /*0040*/  ULDC.64 UR6, c[0x0][0x208] ;  /* 0x0000820000067ab9 */ /* 0x000fe20000000a00 */
[----:B------:R-:W3:Y:S05]  /*0050*/  S2R R3, SR_TID.X ;  /* 0x0000000000037919 */ /* 0x000eea0000002100 */
[----:B------:R-:W4:Y:S01]  /*0060*/  LDC.64 R12, c[0x0][0x220] ;  /* 0x00008800ff0c7b82 */ /* 0x000f220000000a00 */
[----:B-1----:R-:W-:-:S02]  /*0070*/  IMAD.SHL.U32 R0, R0, 0x20, RZ ;  /* 0x0000002000007824 */ /* 0x002fc400078e00ff */
[C---:B---3--:R-:W-:Y:S02]  /*0080*/  IMAD.SHL.U32 R17, R3.reuse, 0x4, RZ ;  /* 0x0000000403117824 */ /* 0x048fe400078e00ff */
[----:B------:R-:W-:-:S03]  /*0090*/  IMAD.SHL.U32 R8, R3, 0x10, RZ ;  /* 0x0000001003087824 */ /* 0x000fc600078e00ff */
[----:B------:R-:W-:Y:S02]  /*00a0*/  LOP3.LUT R6, R0, 0x1c, R17, 0xf8, !PT ;  /* 0x0000001c00067812 */ /* 0x000fe400078ef811 */
[----:B------:R-:W-:Y:S02]  /*00b0*/  LOP3.LUT R8, R8, 0xf80, RZ, 0xc0, !PT ;  /* 0x00000f8008087812 */ /* 0x000fe400078ec0ff */
[----:B------:R-:W-:Y:S02]  /*00c0*/  SHF.R.S32.HI R7, RZ, 0x1f, R6 ;  /* 0x0000001fff077819 */ /* 0x000fe40000011406 */
[----:B------:R-:W-:Y:S02]  /*00d0*/  ISETP.GE.AND P0, PT, R6, 0x200, PT ;  /* 0x000002000600780c */ /* 0x000fe40003f06270 */
[----:B------:R-:W-:-:S04]  /*00e0*/  LEA.HI R7, R7, R6, RZ, 0x7 ;  /* 0x0000000607077211 */ /* 0x000fc800078f38ff */
[C---:B------:R-:W-:Y:S01]  /*00f0*/  LOP3.LUT R9, R7.reuse, 0xffffff80, RZ, 0xc0, !PT ;  /* 0xffffff8007097812 */ /* 0x040fe200078ec0ff */
[----:B------:R-:W-:-:S04]  /*0100*/  IMAD.SHL.U32 R7, R7, 0x40, RZ ;  /* 0x0000004007077824 */ /* 0x000fc800078e00ff */
[----:B------:R-:W-:Y:S01]  /*0110*/  IMAD.IADD R23, R6, 0x1, -R9 ;  /* 0x0000000106177824 */ /* 0x000fe200078e0a09 */
[----:B------:R-:W-:-:S04]  /*0120*/  LOP3.LUT R7, R7, 0xffffe000, RZ, 0xc0, !PT ;  /* 0xffffe00007077812 */ /* 0x000fc800078ec0ff */
[----:B------:R-:W-:Y:S02]  /*0130*/  IADD3 R7, R8, R7, R23 ;  /* 0x0000000708077210 */ /* 0x000fe40007ffe017 */
[----:B------:R-:W-:-:S03]  /*0140*/  CS2R R8, SRZ ;  /* 0x0000000000087805 */ /* 0x000fc6000001ff00 */
[C---:B------:R-:W-:Y:S02]  /*0150*/  VIADD R21, R7.reuse, 0x1000 ;  /* 0x0000100007157836 */ /* 0x040fe40000000000 */
[----:B--2---:R-:W-:Y:S01]  /*0160*/  IMAD.WIDE R18, R7, 0x4, R4 ;  /* 0x0000000407127825 */ /* 0x004fe200078e0204 */
[----:B------:R-:W-:-:S03]  /*0170*/  CS2R R6, SRZ ;  /* 0x0000000000067805 */ /* 0x000fc6000001ff00 */
[----:B------:R-:W-:Y:S01]  /*0180*/  IMAD.WIDE R20, R21, 0x4, R4 ;  /* 0x0000000415147825 */ /* 0x000fe200078e0204 */
[----:B------:R-:W-:-:S04]  /*0190*/  CS2R R4, SRZ ;  /* 0x0000000000047805 */ /* 0x000fc8000001ff00 */
[----:B------:R-:W2:Y:S04]  /*01a0*/  @!P0 LDG.E.128 R8, desc[UR6][R20.64] ;  /* 0x0000000614088981 */ /* 0x000ea8000c1e1d00 */
[----:B------:R-:W3:Y:S01]  /*01b0*/  @!P0 LDG.E.128 R4, desc[UR6][R18.64] ;  /* 0x0000000612048981 */ /* 0x000ee2000c1e1d00 */
[----:B----4-:R-:W-:Y:S01]  /*01c0*/  IMAD.WIDE R22, R23, 0x4, R12 ;  /* 0x0000000417167825 */ /* 0x010fe200078e020c */
[----:B------:R-:W-:Y:S02]  /*01d0*/  CS2R R12, SRZ ;  /* 0x00000000000c7805 */ /* 0x000fe4000001ff00 */
[----:B------:R-:W-:-:S06]  /*01e0*/  CS2R R14, SRZ ;  /* 0x00000000000e7805 */ /* 0x000fcc000001ff00 */
[----:B------:R-:W4:Y:S01]  /*01f0*/  @!P0 LDG.E.EL.128 R12, desc[UR6][R22.64] ;  /* 0x00000006160c8981 */ /* 0x000f22000c2e1d00 */
[----:B------:R-:W1:Y:S01]  /*0200*/  S2UR UR5, SR_CgaCtaId ;  /* 0x00000000000579c3 */ /* 0x000e620000008800 */
[----:B------:R-:W-:Y:S02]  /*0210*/  UMOV UR4, 0x400 ;  /* 0x0000040000047882 */ /* 0x000fe40000000000 */
[----:B-1----:R-:W-:Y:S01]  /*0220*/  UPRMT UR4, UR5, 0x654, UR4 ;  /* 0x0000065405047896 */ /* 0x002fe20008000004 */
[----:B--2---:R-:W-:Y:S02]  /*0230*/  SEL R8, R8, RZ, !P0 ;  /* 0x000000ff08087207 */ /* 0x004fe40004000000 */
[----:B---3--:R-:W-:Y:S02]  /*0240*/  SEL R25, R4, RZ, !P0 ;  /* 0x000000ff04197207 */ /* 0x008fe40004000000 */
[----:B------:R-:W-:Y:S02]  /*0250*/  FSETP.GT.AND P2, PT, R8, RZ, PT ;  /* 0x000000ff0800720b */ /* 0x000fe40003f44000 */
[----:B------:R-:W-:-:S02]  /*0260*/  FSETP.GT.AND P1, PT, R25, RZ, PT ;  /* 0x000000ff1900720b */ /* 0x000fc40003f24000 */
[----:B------:R-:W-:Y:S02]  /*0270*/  SEL R4, R5, RZ, !P0 ;  /* 0x000000ff05047207 */ /* 0x000fe40004000000 */
[----:B------:R-:W-:Y:S02]  /*0280*/  SEL R5, R6, RZ, !P0 ;  /* 0x000000ff06057207 */ /* 0x000fe40004000000 */
[----:B------:R-:W-:Y:S02]  /*0290*/  SEL R6, R7, RZ, !P0 ;  /* 0x000000ff07067207 */ /* 0x000fe40004000000 */
[----:B------:R-:W-:Y:S02]  /*02a0*/  SEL R9, R9, RZ, !P0 ;  /* 0x000000ff09097207 */ /* 0x000fe40004000000 */
[----:B------:R-:W-:Y:S02]  /*02b0*/  SEL R10, R10, RZ, !P0 ;  /* 0x000000ff0a0a7207 */ /* 0x000fe40004000000 */
[----:B------:R-:W-:Y:S01]  /*02c0*/  SEL R11, R11, RZ, !P0 ;  /* 0x000000ff0b0b7207 */ /* 0x000fe20004000000 */
[-C--:B----4-:R-:W-:Y:S01]  /*02d0*/  @!P1 FMUL R25, R25, R12.reuse ;  /* 0x0000000c19199220 */ /* 0x090fe20000400000 */
[----:B------:R-:W-:Y:S01]  /*02e0*/  @!P2 FMUL R8, R8, R12 ;  /* 0x0000000c0808a220 */ /* 0x000fe20000400000 */
[----:B------:R-:W-:-:S02]  /*02f0*/  FSETP.GT.AND P1, PT, R4, RZ, PT ;  /* 0x000000ff0400720b */ /* 0x000fc40003f24000 */
[----:B------:R-:W-:Y:S02]  /*0300*/  FSETP.GT.AND P4, PT, R9, RZ, PT ;  /* 0x000000ff0900720b */ /* 0x000fe40003f84000 */
[----:B------:R-:W-:Y:S02]  /*0310*/  FSETP.GT.AND P2, PT, R5, RZ, PT ;  /* 0x000000ff0500720b */ /* 0x000fe40003f44000 */
[----:B------:R-:W-:Y:S02]  /*0320*/  FSETP.GT.AND P5, PT, R10, RZ, PT ;  /* 0x000000ff0a00720b */ /* 0x000fe40003fa4000 */
[----:B------:R-:W-:Y:S02]  /*0330*/  FSETP.GT.AND P3, PT, R6, RZ, PT ;  /* 0x000000ff0600720b */ /* 0x000fe40003f64000 */
[----:B------:R-:W-:-:S03]  /*0340*/  FSETP.GT.AND P6, PT, R11, RZ, PT ;  /* 0x000000ff0b00720b */ /* 0x000fc60003fc4000 */
[-C--:B------:R-:W-:Y:S02]  /*0350*/  @!P1 FMUL R4, R4, R13.reuse ;  /* 0x0000000d04049220 */ /* 0x080fe40000400000 */
[----:B------:R-:W-:Y:S02]  /*0360*/  @!P4 FMUL R9, R9, R13 ;  /* 0x0000000d0909c220 */ /* 0x000fe40000400000 */
[-C--:B------:R-:W-:Y:S02]  /*0370*/  @!P2 FMUL R5, R5, R14.reuse ;  /* 0x0000000e0505a220 */ /* 0x080fe40000400000 */
[----:B------:R-:W-:Y:S02]  /*0380*/  @!P5 FMUL R10, R10, R14 ;  /* 0x0000000e0a0ad220 */ /* 0x000fe40000400000 */
[-C--:B------:R-:W-:Y:S02]  /*0390*/  @!P3 FMUL R6, R6, R15.reuse ;  /* 0x0000000f0606b220 */ /* 0x080fe40000400000 */
[----:B------:R-:W-:Y:S01]  /*03a0*/  @!P6 FMUL R11, R11, R15 ;  /* 0x0000000f0b0be220 */ /* 0x000fe20000400000 */
[----:B------:R-:W-:Y:S01]  /*03b0*/  FADD R8, R25, R8 ;  /* 0x0000000819087221 */ /* 0x000fe20000000000 */
[----:B------:R-:W-:Y:S01]  /*03c0*/  FADD R4, R4, R9 ;  /* 0x0000000904047221 */ /* 0x000fe20000000000 */
[----:B------:R-:W-:Y:S01]  /*03d0*/  FADD R5, R5, R10 ;  /* 0x0000000a05057221 */ /* 0x000fe20000000000 */
[----:B------:R-:W-:-:S02]  /*03e0*/  FADD R6, R6, R11 ;  /* 0x0000000b06067221 */ /* 0x000fc40000000000 */
[----:B------:R-:W-:Y:S02]  /*03f0*/  FSEL R8, R8, RZ, !P0 ;  /* 0x000000ff08087208 */ /* 0x000fe40004000000 */
[----:B------:R-:W-:Y:S02]  /*0400*/  FSEL R4, R4, RZ, !P0 ;  /* 0x000000ff04047208 */ /* 0x000fe40004000000 */
[----:B------:R-:W-:Y:S02]  /*0410*/  FSEL R5, R5, RZ, !P0 ;  /* 0x000000ff05057208 */ /* 0x000fe40004000000 */
[----:B------:R-:W-:Y:S01]  /*0420*/  FSEL R6, R6, RZ, !P0 ;  /* 0x000000ff06067208 */ /* 0x000fe20004000000 */
[----:B------:R-:W1:Y:S04]  /*0430*/  SHFL.BFLY PT, R7, R8, 0x10, 0x1f ;  /* 0x0e001f0008077f89 */ /* 0x000e6800000e0000 */
[----:B------:R-:W2:Y:S04]  /*0440*/  SHFL.BFLY PT, R9, R4, 0x10, 0x1f ;  /* 0x0e001f0004097f89 */ /* 0x000ea800000e0000 */
[----:B------:R-:W3:Y:S04]  /*0450*/  SHFL.BFLY PT, R10, R5, 0x10, 0x1f ;  /* 0x0e001f00050a7f89 */ /* 0x000ee800000e0000 */
[----:B------:R-:W4:Y:S01]  /*0460*/  SHFL.BFLY PT, R15, R6, 0x10, 0x1f ;  /* 0x0e001f00060f7f89 */ /* 0x000f2200000e0000 */
[----:B-1----:R-:W-:Y:S01]  /*0470*/  FADD R7, R8, R7 ;  /* 0x0000000708077221 */ /* 0x002fe20000000000 */
[----:B--2---:R-:W-:Y:S01]  /*0480*/  FADD R11, R4, R9 ;  /* 0x00000009040b7221 */ /* 0x004fe20000000000 */
[----:B---3--:R-:W-:Y:S01]  /*0490*/  FADD R13, R5, R10 ;  /* 0x0000000a050d7221 */ /* 0x008fe20000000000 */
[----:B----4-:R-:W-:-:S02]  /*04a0*/  FADD R15, R6, R15 ;  /* 0x0000000f060f7221 */ /* 0x010fc40000000000 */
[----:B------:R-:W1:Y:S04]  /*04b0*/  SHFL.BFLY PT, R12, R7, 0x8, 0x1f ;  /* 0x0d001f00070c7f89 */ /* 0x000e6800000e0000 */
[----:B------:R-:W2:Y:S04]  /*04c0*/  SHFL.BFLY PT, R14, R11, 0x8, 0x1f ;  /* 0x0d001f000b0e7f89 */ /* 0x000ea800000e0000 */
[----:B------:R-:W3:Y:S04]  /*04d0*/  SHFL.BFLY PT, R16, R13, 0x8, 0x1f ;  /* 0x0d001f000d107f89 */ /* 0x000ee800000e0000 */
[----:B------:R-:W4:Y:S01]  /*04e0*/  SHFL.BFLY PT, R4, R15, 0x8, 0x1f ;  /* 0x0d001f000f047f89 */ /* 0x000f2200000e0000 */
[----:B------:R-:W-:-:S02]  /*04f0*/  SHF.R.U32.HI R8, RZ, 0x5, R3 ;  /* 0x00000005ff087819 */ /* 0x000fc40000011603 */
[----:B------:R-:W-:Y:S02]  /*0500*/  LOP3.LUT R9, R17, 0x1c, RZ, 0xc0, !PT ;  /* 0x0000001c11097812 */ /* 0x000fe400078ec0ff */
[----:B------:R-:W-:Y:S02]  /*0510*/  SGXT.U32 R8, R8, 0x3 ;  /* 0x000000030808781a */ /* 0x000fe40000000000 */
[----:B------:R-:W-:Y:S01]  /*0520*/  LOP3.LUT P0, RZ, R3, 0x18, RZ, 0xc0, !PT ;  /* 0x0000001803ff7812 */ /* 0x000fe2000780c0ff */
[----:B------:R-:W-:Y:S02]  /*0530*/  IMAD.SHL.U32 R10, R9, 0x20, RZ ;  /* 0x00000020090a7824 */ /* 0x000fe400078e00ff */
[----:B------:R-:W-:Y:S02]  /*0540*/  IMAD.SHL.U32 R5, R8, 0x4, RZ ;  /* 0x0000000408057824 */ /* 0x000fe400078e00ff */
[----:B-1----:R-:W-:-:S03]  /*0550*/  FADD R12, R7, R12 ;  /* 0x0000000c070c7221 */ /* 0x002fc60000000000 */
[----:B------:R-:W-:Y:S01]  /*0560*/  LOP3.LUT R5, R10, R5, RZ, 0xfc, !PT ;  /* 0x000000050a057212 */ /* 0x000fe200078efcff */
[----:B--2---:R-:W-:Y:S01]  /*0570*/  FADD R14, R11, R14 ;  /* 0x0000000e0b0e7221 */ /* 0x004fe20000000000 */
[----:B---3--:R-:W-:Y:S01]  /*0580*/  FADD R16, R13, R16 ;  /* 0x000000100d107221 */ /* 0x008fe20000000000 */
[----:B----4-:R-:W-:Y:S02]  /*0590*/  FADD R6, R15, R4 ;  /* 0x000000040f067221 */ /* 0x010fe40000000000 */
[----:B------:R-:W-:Y:S04]  /*05a0*/  @!P0 STS [R5+UR4], R12 ;  /* 0x0000000c05008988 */ /* 0x000fe80008000804 */
[----:B------:R-:W-:Y:S04]  /*05b0*/  @!P0 STS [R5+UR4+0x20], R14 ;  /* 0x0000200e05008988 */ /* 0x000fe80008000804 */
[----:B------:R-:W-:Y:S04]  /*05c0*/  @!P0 STS [R5+UR4+0x40], R16 ;  /* 0x0000401005008988 */ /* 0x000fe80008000804 */
[----:B------:R-:W-:Y:S01]  /*05d0*/  @!P0 STS [R5+UR4+0x60], R6 ;  /* 0x0000600605008988 */ /* 0x000fe20008000804 */
[----:B------:R-:W-:Y:S01]  /*05e0*/  BAR.SYNC.DEFER_BLOCKING 0x0 ;  /* 0x0000000000007b1d */ /* 0x000fe20000010000 */
[----:B------:R-:W-:-:S13]  /*05f0*/  ISETP.GE.AND P1, PT, R3, 0x100, PT ;  /* 0x000001000300780c */ /* 0x000fda0003f26270 */
[----:B------:R-:W1:Y:S04]  /*0600*/  @!P1 LDS R2, [R17+UR4] ;  /* 0x0000000411029984 */ /* 0x000e680008000800 */
[----:B-1----:R-:W1:Y:S02]  /*0610*/  SHFL.BFLY PT, R7, R2, 0x4, 0x1f ;  /* 0x0c801f0002077f89 */ /* 0x002e6400000e0000 */
[----:B-1----:R-:W-:-:S05]  /*0620*/  FADD R7, R2, R7 ;  /* 0x0000000702077221 */ /* 0x002fca0000000000 */
[----:B------:R-:W1:Y:S01]  /*0630*/  SHFL.BFLY PT, R4, R7, 0x2, 0x1f ;  /* 0x0c401f0007047f89 */ /* 0x000e6200000e0000 */
[----:B------:R-:W-:Y:S01]  /*0640*/  LOP3.LUT P0, RZ, R3, 0x7, RZ, 0xc0, !PT ;  /* 0x0000000703ff7812 */ /* 0x000fe2000780c0ff */
[----:B-1----:R-:W-:-:S05]  /*0650*/  FADD R11, R7, R4 ;  /* 0x00000004070b7221 */ /* 0x002fca0000000000 */
[----:B------:R-:W1:Y:S01]  /*0660*/  SHFL.BFLY PT, R4, R11, 0x1, 0x1f ;  /* 0x0c201f000b047f89 */ /* 0x000e6200000e0000 */
[----:B------:R-:W-:Y:S01]  /*0670*/  ISETP.LT.AND P0, PT, R3, 0x100, !P0 ;  /* 0x000001000300780c */ /* 0x000fe20004701270 */
[----:B-1----:R-:W-:-:S12]  /*0680*/  FADD R12, R11, R4 ;  /* 0x000000040b0c7221 */ /* 0x002fd80000000000 */
[----:B------:R1:W-:Y:S01]  /*0690*/  @P0 STS [R17+UR4], R12 ;  /* 0x0000000c11000988 */ /* 0x0003e20008000804 */
[----:B------:R-:W-:Y:S01]  /*06a0*/  BAR.SYNC.DEFER_BLOCKING 0x0 ;  /* 0x0000000000007b1d */ /* 0x000fe20000010000 */
[----:B------:R-:W-:Y:S02]  /*06b0*/  LEA R9, R9, UR4, 0x2 ;  /* 0x0000000409097c11 */ /* 0x000fe4000f8e10ff */
[----:B------:R-:W-:-:S05]  /*06c0*/  LOP3.LUT R2, R3, 0x1f, RZ, 0xc0, !PT ;  /* 0x0000001f03027812 */ /* 0x000fca00078ec0ff */
[----:B-1----:R-:W1:Y:S01]  /*06d0*/  LDC.64 R12, c[0x0][0x210] ;  /* 0x00008400ff0c7b82 */ /* 0x002e620000000a00 */
[----:B------:R-:W-:Y:S04]  /*06e0*/  LDS R4, [R10+UR4] ;  /* 0x000000040a047984 */ /* 0x000fe80008000800 */
[----:B------:R-:W-:Y:S04]  /*06f0*/  LDS R5, [R10+UR4+0x20] ;  /* 0x000020040a057984 */ /* 0x000fe80008000800 */
[----:B------:R-:W-:Y:S04]  /*0700*/  LDS R6, [R10+UR4+0x40] ;  /* 0x000040040a067984 */ /* 0x000fe80008000800 */
[----:B------:R-:W2:Y:S01]  /*0710*/  LDS R7, [R10+UR4+0x60] ;  /* 0x000060040a077984 */ /* 0x000ea20008000800 */
[----:B------:R-:W-:Y:S01]  /*0720*/  BAR.SYNC.DEFER_BLOCKING 0x0 ;  /* 0x0000000000007b1d */ /* 0x000fe20000010000 */
[----:B------:R-:W-:-:S02]  /*0730*/  LEA R11, R2, UR4, 0x2 ;  /* 0x00000004020b7c11 */ /* 0x000fc4000f8e10ff */
[----:B------:R-:W-:-:S03]  /*0740*/  LOP3.LUT R3, R0, 0x1f, R3, 0xf8, !PT ;  /* 0x0000001f00037812 */ /* 0x000fc600078ef803 */
[----:B--2---:R2:W-:Y:S02]  /*0750*/  STS.128 [R9], R4 ;  /* 0x0000000409007388 */ /* 0x0045e40000000c00 */
[----:B------:R-:W-:Y:S01]  /*0760*/  BAR.SYNC.DEFER_BLOCKING 0x0 ;  /* 0x0000000000007b1d */ /* 0x000fe20000010000 */
[----:B------:R-:W-:-:S04]  /*0770*/  ISETP.GE.AND P0, PT, R3, 0x200, PT ;  /* 0x000002000300780c */ /* 0x000fc80003f06270 */
[----:B------:R-:W-:Y:S01]  /*0780*/  ISETP.EQ.AND P0, PT, R8, RZ, !P0 ;  /* 0x000000ff0800720c */ /* 0x000fe20004702270 */
[----:B------:R-:W3:Y:S01]  /*0790*/  LDS R11, [R11] ;  /* 0x000000000b0b7984 */ /* 0x000ee20000000800 */
[----:B-1----:R-:W-:Y:S01]  /*07a0*/  IMAD.WIDE R2, R3, 0x4, R12 ;  /* 0x0000000403027825 */ /* 0x002fe200078e020c */
[----:B------:R-:W-:Y:S10]  /*07b0*/  BAR.SYNC.DEFER_BLOCKING 0x0 ;  /* 0x0000000000007b1d */ /* 0x000ff40000010000 */
[----:B--2---:R-:W-:Y:S05]  /*07c0*/  @!P0 EXIT ;  /* 0x000000000000894d */ /* 0x004fea0003800000 */
[----:B---3--:R-:W-:-:S05]  /*07d0*/  FMUL R11, R11, 0.015625 ;  /* 0x3c8000000b0b7820 */ /* 0x008fca0000400000 */
[----:B------:R-:W-:Y:S01]  /*07e0*/  STG.E desc[UR6][R2.64], R11 ;  /* 0x0000000b02007986 */ /* 0x000fe2000c101906 */
[----:B------:R-:W-:Y:S05]  /*07f0*/  EXIT ;  /* 0x000000000000794d */ /* 0x000fea0003800000 */
.L_x_0:
[----:B------:R-:W-:-:S00]  /*0800*/  BRA `(.L_x_0) ;  /* 0xfffffffc00fc7947 */ /* 0x000fc0000383ffff */
[----:B------:R-:W-:-:S00]  /*0810*/  NOP ;  /* 0x0000000000007918 */ /* 0x000fc00000000000 */
        /* <DEDUP_REMOVED lines=14> */
.L_x_1:


//--------------------- .nv.shared.triton_per_fused__prelu_kernel_mean_29 --------------------------
	.section	.nv.shared.triton_per_fused__prelu_kernel_mean_29,"aw",@nobits
	.sectionflags	@""
	.align	16
	.zero		1024


//--------------------- .nv.constant0.triton_per_fused__prelu_kernel_mean_29 --------------------------
	.section	.nv.constant0.triton_per_fused__prelu_kernel_mean_29,"a",@progbits
	.sectionflags	@""
	.align	4
.nv.constant0.triton_per_fused__prelu_kernel_mean_29:
	.zero		560
